//
// Generated by NVIDIA NVVM Compiler
//
// Compiler Build ID: CL-36424714
// Cuda compilation tools, release 13.0, V13.0.88
// Based on NVVM 20.0.0
//

.version 9.0
.target sm_100
.address_size 64

	// .globl	convolution_layer

.visible .entry convolution_layer(
	.param .u64 .ptr .align 1 convolution_layer_param_0,
	.param .u64 .ptr .align 1 convolution_layer_param_1,
	.param .u64 .ptr .align 1 convolution_layer_param_2
)
{
	.reg .b32 	%r<6>;
	.reg .b64 	%rd<19>;
	.reg .b64 	%fd<76>;

	ld.param.u64 	%rd1, [convolution_layer_param_0];
	ld.param.u64 	%rd2, [convolution_layer_param_1];
	ld.param.u64 	%rd3, [convolution_layer_param_2];
	cvta.to.global.u64 	%rd4, %rd1;
	cvta.to.global.u64 	%rd5, %rd2;
	mov.u32 	%r1, %tid.x;
	mov.u32 	%r2, %tid.y;
	mov.u32 	%r3, %ctaid.x;
	mul.wide.u32 	%rd6, %r3, 200;
	add.s64 	%rd7, %rd5, %rd6;
	mul.lo.s32 	%r4, %r1, 5;
	mul.lo.s32 	%r5, %r2, 5;
	mul.wide.u32 	%rd8, %r4, 800;
	add.s64 	%rd9, %rd4, %rd8;
	ld.global.f64 	%fd1, [%rd7];
	mul.wide.u32 	%rd10, %r5, 8;
	add.s64 	%rd11, %rd9, %rd10;
	ld.global.f64 	%fd2, [%rd11];
	fma.rn.f64 	%fd3, %fd1, %fd2, 0d0000000000000000;
	ld.global.f64 	%fd4, [%rd7+8];
	ld.global.f64 	%fd5, [%rd11+8];
	fma.rn.f64 	%fd6, %fd4, %fd5, %fd3;
	ld.global.f64 	%fd7, [%rd7+16];
	ld.global.f64 	%fd8, [%rd11+16];
	fma.rn.f64 	%fd9, %fd7, %fd8, %fd6;
	ld.global.f64 	%fd10, [%rd7+24];
	ld.global.f64 	%fd11, [%rd11+24];
	fma.rn.f64 	%fd12, %fd10, %fd11, %fd9;
	ld.global.f64 	%fd13, [%rd7+32];
	ld.global.f64 	%fd14, [%rd11+32];
	fma.rn.f64 	%fd15, %fd13, %fd14, %fd12;
	ld.global.f64 	%fd16, [%rd7+40];
	ld.global.f64 	%fd17, [%rd11+800];
	fma.rn.f64 	%fd18, %fd16, %fd17, %fd15;
	ld.global.f64 	%fd19, [%rd7+48];
	ld.global.f64 	%fd20, [%rd11+808];
	fma.rn.f64 	%fd21, %fd19, %fd20, %fd18;
	ld.global.f64 	%fd22, [%rd7+56];
	ld.global.f64 	%fd23, [%rd11+816];
	fma.rn.f64 	%fd24, %fd22, %fd23, %fd21;
	ld.global.f64 	%fd25, [%rd7+64];
	ld.global.f64 	%fd26, [%rd11+824];
	fma.rn.f64 	%fd27, %fd25, %fd26, %fd24;
	ld.global.f64 	%fd28, [%rd7+72];
	ld.global.f64 	%fd29, [%rd11+832];
	fma.rn.f64 	%fd30, %fd28, %fd29, %fd27;
	ld.global.f64 	%fd31, [%rd7+80];
	ld.global.f64 	%fd32, [%rd11+1600];
	fma.rn.f64 	%fd33, %fd31, %fd32, %fd30;
	ld.global.f64 	%fd34, [%rd7+88];
	ld.global.f64 	%fd35, [%rd11+1608];
	fma.rn.f64 	%fd36, %fd34, %fd35, %fd33;
	ld.global.f64 	%fd37, [%rd7+96];
	ld.global.f64 	%fd38, [%rd11+1616];
	fma.rn.f64 	%fd39, %fd37, %fd38, %fd36;
	ld.global.f64 	%fd40, [%rd7+104];
	ld.global.f64 	%fd41, [%rd11+1624];
	fma.rn.f64 	%fd42, %fd40, %fd41, %fd39;
	ld.global.f64 	%fd43, [%rd7+112];
	ld.global.f64 	%fd44, [%rd11+1632];
	fma.rn.f64 	%fd45, %fd43, %fd44, %fd42;
	ld.global.f64 	%fd46, [%rd7+120];
	ld.global.f64 	%fd47, [%rd11+2400];
	fma.rn.f64 	%fd48, %fd46, %fd47, %fd45;
	ld.global.f64 	%fd49, [%rd7+128];
	ld.global.f64 	%fd50, [%rd11+2408];
	fma.rn.f64 	%fd51, %fd49, %fd50, %fd48;
	ld.global.f64 	%fd52, [%rd7+136];
	ld.global.f64 	%fd53, [%rd11+2416];
	fma.rn.f64 	%fd54, %fd52, %fd53, %fd51;
	ld.global.f64 	%fd55, [%rd7+144];
	ld.global.f64 	%fd56, [%rd11+2424];
	fma.rn.f64 	%fd57, %fd55, %fd56, %fd54;
	ld.global.f64 	%fd58, [%rd7+152];
	ld.global.f64 	%fd59, [%rd11+2432];
	fma.rn.f64 	%fd60, %fd58, %fd59, %fd57;
	ld.global.f64 	%fd61, [%rd7+160];
	ld.global.f64 	%fd62, [%rd11+3200];
	fma.rn.f64 	%fd63, %fd61, %fd62, %fd60;
	ld.global.f64 	%fd64, [%rd7+168];
	ld.global.f64 	%fd65, [%rd11+3208];
	fma.rn.f64 	%fd66, %fd64, %fd65, %fd63;
	ld.global.f64 	%fd67, [%rd7+176];
	ld.global.f64 	%fd68, [%rd11+3216];
	fma.rn.f64 	%fd69, %fd67, %fd68, %fd66;
	ld.global.f64 	%fd70, [%rd7+184];
	ld.global.f64 	%fd71, [%rd11+3224];
	fma.rn.f64 	%fd72, %fd70, %fd71, %fd69;
	ld.global.f64 	%fd73, [%rd7+192];
	ld.global.f64 	%fd74, [%rd11+3232];
	fma.rn.f64 	%fd75, %fd73, %fd74, %fd72;
	cvta.to.global.u64 	%rd12, %rd3;
	mul.wide.u32 	%rd13, %r3, 3200;
	add.s64 	%rd14, %rd12, %rd13;
	mul.wide.u32 	%rd15, %r1, 160;
	add.s64 	%rd16, %rd14, %rd15;
	mul.wide.u32 	%rd17, %r2, 8;
	add.s64 	%rd18, %rd16, %rd17;
	st.global.f64 	[%rd18], %fd75;
	ret;

}
	// .globl	relu_layer
.visible .entry relu_layer(
	.param .u64 .ptr .align 1 relu_layer_param_0,
	.param .u64 .ptr .align 1 relu_layer_param_1
)
{
	.reg .pred 	%p<2>;
	.reg .b32 	%r<4>;
	.reg .b64 	%rd<14>;
	.reg .b64 	%fd<3>;

	ld.param.u64 	%rd1, [relu_layer_param_0];
	ld.param.u64 	%rd2, [relu_layer_param_1];
	cvta.to.global.u64 	%rd3, %rd1;
	mov.u32 	%r1, %tid.x;
	mov.u32 	%r2, %tid.y;
	mov.u32 	%r3, %ctaid.x;
	mul.wide.u32 	%rd4, %r3, 3200;
	add.s64 	%rd5, %rd3, %rd4;
	mul.wide.u32 	%rd6, %r1, 160;
	add.s64 	%rd7, %rd5, %rd6;
	mul.wide.u32 	%rd8, %r2, 8;
	add.s64 	%rd9, %rd7, %rd8;
	ld.global.f64 	%fd1, [%rd9];
	setp.lt.f64 	%p1, %fd1, 0d0000000000000000;
	selp.f64 	%fd2, 0d0000000000000000, %fd1, %p1;
	cvta.to.global.u64 	%rd10, %rd2;
	add.s64 	%rd11, %rd10, %rd4;
	add.s64 	%rd12, %rd11, %rd6;
	add.s64 	%rd13, %rd12, %rd8;
	st.global.f64 	[%rd13], %fd2;
	ret;

}
	// .globl	output_layer
.visible .entry output_layer(
	.param .u64 .ptr .align 1 output_layer_param_0,
	.param .u64 .ptr .align 1 output_layer_param_1,
	.param .u64 .ptr .align 1 output_layer_param_2
)
{
	.reg .pred 	%p<2>;
	.reg .b32 	%r<7>;
	.reg .b64 	%rd<24>;
	.reg .b64 	%fd<10>;

	ld.param.u64 	%rd8, [output_layer_param_0];
	ld.param.u64 	%rd9, [output_layer_param_1];
	ld.param.u64 	%rd7, [output_layer_param_2];
	cvta.to.global.u64 	%rd10, %rd9;
	cvta.to.global.u64 	%rd11, %rd8;
	mov.u32 	%r1, %tid.x;
	mov.u32 	%r2, %ctaid.x;
	mul.wide.u32 	%rd12, %r2, 32000;
	mul.wide.u32 	%rd13, %r1, 2000;
	add.s64 	%rd14, %rd12, %rd13;
	add.s64 	%rd15, %rd14, %rd10;
	add.s64 	%rd23, %rd15, 8;
	add.s64 	%rd16, %rd13, %rd11;
	add.s64 	%rd22, %rd16, 8;
	mov.f64 	%fd9, 0d0000000000000000;
	mov.b32 	%r6, 0;
$L__BB2_1:
	ld.global.f64 	%fd4, [%rd22+-8];
	ld.global.f64 	%fd5, [%rd23+-8];
	fma.rn.f64 	%fd6, %fd4, %fd5, %fd9;
	ld.global.f64 	%fd7, [%rd22];
	ld.global.f64 	%fd8, [%rd23];
	fma.rn.f64 	%fd9, %fd7, %fd8, %fd6;
	add.s32 	%r6, %r6, 2;
	add.s64 	%rd23, %rd23, 16;
	add.s64 	%rd22, %rd22, 16;
	setp.ne.s32 	%p1, %r6, 250;
	@%p1 bra 	$L__BB2_1;
	cvta.to.global.u64 	%rd17, %rd7;
	mul.wide.u32 	%rd18, %r2, 128;
	add.s64 	%rd19, %rd17, %rd18;
	mul.wide.u32 	%rd20, %r1, 8;
	add.s64 	%rd21, %rd19, %rd20;
	st.global.f64 	[%rd21], %fd9;
	ret;

}


// ===== COMPILED SASS (sm_100) =====

	.target	sm_100

	.elftype	@"ET_EXEC"


//--------------------- .note.nv.tkinfo           --------------------------
	.section	.note.nv.tkinfo,"",@"SHT_NOTE"
	.sectionflags	@"SHF_NOTE_NV_TKINFO"
	.tkinfo
        /*0018*/ 	.word	0x00000002
        /*0030*/ 	.string	""
        /*0030*/ 	.string	"ptxas"
        /*0030*/ 	.string	"Cuda compilation tools, release 13.0, V13.0.88"
        /*0030*/ 	.string	"Build cuda_13.0.r13.0/compiler.36424714_0"
        /*0030*/ 	.string	"-arch sm_100 -m 64 "



//--------------------- .note.nv.cuinfo           --------------------------
	.section	.note.nv.cuinfo,"",@"SHT_NOTE"
	.sectionflags	@"SHF_NOTE_NV_CUINFO"
        /*0018*/ 	.short	0x0002
        /*001a*/ 	.short	0x0064
        /*001c*/ 	.short	0x0082
	.zero		2


//--------------------- .nv.info                  --------------------------
	.section	.nv.info,"",@"SHT_CUDA_INFO"
	.align	4


	//----- nvinfo : EIATTR_REGCOUNT
	.align		4
        /*0000*/ 	.byte	0x04, 0x2f
        /*0002*/ 	.short	(.L_1 - .L_0)
	.align		4
.L_0:
        /*0004*/ 	.word	index@(convolution_layer)
        /*0008*/ 	.word	0x00000020


	//----- nvinfo : EIATTR_FRAME_SIZE
	.align		4
.L_1:
        /*000c*/ 	.byte	0x04, 0x11
        /*000e*/ 	.short	(.L_3 - .L_2)
	.align		4
.L_2:
        /*0010*/ 	.word	index@(convolution_layer)
        /*0014*/ 	.word	0x00000000


	//----- nvinfo : EIATTR_REGCOUNT
	.align		4
.L_3:
        /*0018*/ 	.byte	0x04, 0x2f
        /*001a*/ 	.short	(.L_5 - .L_4)
	.align		4
.L_4:
        /*001c*/ 	.word	index@(relu_layer)
        /*0020*/ 	.word	0x0000000e


	//----- nvinfo : EIATTR_FRAME_SIZE
	.align		4
.L_5:
        /*0024*/ 	.byte	0x04, 0x11
        /*0026*/ 	.short	(.L_7 - .L_6)
	.align		4
.L_6:
        /*0028*/ 	.word	index@(relu_layer)
        /*002c*/ 	.word	0x00000000


	//----- nvinfo : EIATTR_REGCOUNT
	.align		4
.L_7:
        /*0030*/ 	.byte	0x04, 0x2f
        /*0032*/ 	.short	(.L_9 - .L_8)
	.align		4
.L_8:
        /*0034*/ 	.word	index@(output_layer)
        /*0038*/ 	.word	0x00000020


	//----- nvinfo : EIATTR_FRAME_SIZE
	.align		4
.L_9:
        /*003c*/ 	.byte	0x04, 0x11
        /*003e*/ 	.short	(.L_11 - .L_10)
	.align		4
.L_10:
        /*0040*/ 	.word	index@(output_layer)
        /*0044*/ 	.word	0x00000000


	//----- nvinfo : EIATTR_MIN_STACK_SIZE
	.align		4
.L_11:
        /*0048*/ 	.byte	0x04, 0x12
        /*004a*/ 	.short	(.L_13 - .L_12)
	.align		4
.L_12:
        /*004c*/ 	.word	index@(output_layer)
        /*0050*/ 	.word	0x00000000


	//----- nvinfo : EIATTR_MIN_STACK_SIZE
	.align		4
.L_13:
        /*0054*/ 	.byte	0x04, 0x12
        /*0056*/ 	.short	(.L_15 - .L_14)
	.align		4
.L_14:
        /*0058*/ 	.word	index@(relu_layer)
        /*005c*/ 	.word	0x00000000


	//----- nvinfo : EIATTR_MIN_STACK_SIZE
	.align		4
.L_15:
        /*0060*/ 	.byte	0x04, 0x12
        /*0062*/ 	.short	(.L_17 - .L_16)
	.align		4
.L_16:
        /*0064*/ 	.word	index@(convolution_layer)
        /*0068*/ 	.word	0x00000000
.L_17:


//--------------------- .nv.compat                --------------------------
	.section	.nv.compat,"",@"SHT_CUDA_COMPAT_INFO"
	.align	4
        /*0000*/ 	.byte	0x02, 0x09, 0x00, 0x00, 0x02, 0x02, 0x01, 0x00, 0x02, 0x05, 0x05, 0x00, 0x03, 0x07, 0x01, 0x01
        /*0010*/ 	.byte	0x02, 0x03, 0x00, 0x00, 0x02, 0x06, 0x01, 0x00, 0x04, 0x0b, 0x08, 0x00, 0x01, 0x00, 0x00, 0x00
        /*0020*/ 	.byte	0x00, 0x00, 0x00, 0x00


//--------------------- .nv.info.output_layer     --------------------------
	.section	.nv.info.output_layer,"",@"SHT_CUDA_INFO"
	.sectionflags	@""
	.align	4


	//----- nvinfo : EIATTR_CUDA_API_VERSION
	.align		4
        /*0000*/ 	.byte	0x04, 0x37
        /*0002*/ 	.short	(.L_19 - .L_18)
.L_18:
        /*0004*/ 	.word	0x00000082


	//----- nvinfo : EIATTR_KPARAM_INFO
	.align		4
.L_19:
        /*0008*/ 	.byte	0x04, 0x17
        /*000a*/ 	.short	(.L_21 - .L_20)
.L_20:
        /*000c*/ 	.word	0x00000000
        /*0010*/ 	.short	0x0002
        /*0012*/ 	.short	0x0010
        /*0014*/ 	.byte	0x00, 0xf5, 0x21, 0x00


	//----- nvinfo : EIATTR_KPARAM_INFO
	.align		4
.L_21:
        /*0018*/ 	.byte	0x04, 0x17
        /*001a*/ 	.short	(.L_23 - .L_22)
.L_22:
        /*001c*/ 	.word	0x00000000
        /*0020*/ 	.short	0x0001
        /*0022*/ 	.short	0x0008
        /*0024*/ 	.byte	0x00, 0xf5, 0x21, 0x00


	//----- nvinfo : EIATTR_KPARAM_INFO
	.align		4
.L_23:
        /*0028*/ 	.byte	0x04, 0x17
        /*002a*/ 	.short	(.L_25 - .L_24)
.L_24:
        /*002c*/ 	.word	0x00000000
        /*0030*/ 	.short	0x0000
        /*0032*/ 	.short	0x0000
        /*0034*/ 	.byte	0x00, 0xf5, 0x21, 0x00


	//----- nvinfo : EIATTR_SPARSE_MMA_MASK
	.align		4
.L_25:
        /*0038*/ 	.byte	0x03, 0x50
        /*003a*/ 	.short	0x0000


	//----- nvinfo : EIATTR_MAXREG_COUNT
	.align		4
        /*003c*/ 	.byte	0x03, 0x1b
        /*003e*/ 	.short	0x00ff


	//----- nvinfo : EIATTR_MERCURY_ISA_VERSION
	.align		4
        /*0040*/ 	.byte	0x03, 0x5f
        /*0042*/ 	.short	0x0101


	//----- nvinfo : EIATTR_VRC_CTA_INIT_COUNT
	.align		4
        /*0044*/ 	.byte	0x02, 0x4a
	.zero		1
	.zero		1


	//----- nvinfo : EIATTR_EXIT_INSTR_OFFSETS
	.align		4
        /*0048*/ 	.byte	0x04, 0x1c
        /*004a*/ 	.short	(.L_27 - .L_26)


	//   ....[0]....
.L_26:
        /*004c*/ 	.word	0x00002fd0


	//----- nvinfo : EIATTR_CBANK_PARAM_SIZE
	.align		4
.L_27:
        /*0050*/ 	.byte	0x03, 0x19
        /*0052*/ 	.short	0x0018


	//----- nvinfo : EIATTR_PARAM_CBANK
	.align		4
        /*0054*/ 	.byte	0x04, 0x0a
        /*0056*/ 	.short	(.L_29 - .L_28)
	.align		4
.L_28:
        /*0058*/ 	.word	index@(.nv.constant0.output_layer)
        /*005c*/ 	.short	0x0380
        /*005e*/ 	.short	0x0018


	//----- nvinfo : EIATTR_SW_WAR
	.align		4
.L_29:
        /*0060*/ 	.byte	0x04, 0x36
        /*0062*/ 	.short	(.L_31 - .L_30)
.L_30:
        /*0064*/ 	.word	0x00000008
.L_31:


//--------------------- .nv.info.relu_layer       --------------------------
	.section	.nv.info.relu_layer,"",@"SHT_CUDA_INFO"
	.sectionflags	@""
	.align	4


	//----- nvinfo : EIATTR_CUDA_API_VERSION
	.align		4
        /*0000*/ 	.byte	0x04, 0x37
        /*0002*/ 	.short	(.L_33 - .L_32)
.L_32:
        /*0004*/ 	.word	0x00000082


	//----- nvinfo : EIATTR_KPARAM_INFO
	.align		4
.L_33:
        /*0008*/ 	.byte	0x04, 0x17
        /*000a*/ 	.short	(.L_35 - .L_34)
.L_34:
        /*000c*/ 	.word	0x00000000
        /*0010*/ 	.short	0x0001
        /*0012*/ 	.short	0x0008
        /*0014*/ 	.byte	0x00, 0xf5, 0x21, 0x00


	//----- nvinfo : EIATTR_KPARAM_INFO
	.align		4
.L_35:
        /*0018*/ 	.byte	0x04, 0x17
        /*001a*/ 	.short	(.L_37 - .L_36)
.L_36:
        /*001c*/ 	.word	0x00000000
        /*0020*/ 	.short	0x0000
        /*0022*/ 	.short	0x0000
        /*0024*/ 	.byte	0x00, 0xf5, 0x21, 0x00


	//----- nvinfo : EIATTR_SPARSE_MMA_MASK
	.align		4
.L_37:
        /*0028*/ 	.byte	0x03, 0x50
        /*002a*/ 	.short	0x0000


	//----- nvinfo : EIATTR_MAXREG_COUNT
	.align		4
        /*002c*/ 	.byte	0x03, 0x1b
        /*002e*/ 	.short	0x00ff


	//----- nvinfo : EIATTR_MERCURY_ISA_VERSION
	.align		4
        /*0030*/ 	.byte	0x03, 0x5f
        /*0032*/ 	.short	0x0101


	//----- nvinfo : EIATTR_VRC_CTA_INIT_COUNT
	.align		4
        /*0034*/ 	.byte	0x02, 0x4a
	.zero		1
	.zero		1


	//----- nvinfo : EIATTR_EXIT_INSTR_OFFSETS
	.align		4
        /*0038*/ 	.byte	0x04, 0x1c
        /*003a*/ 	.short	(.L_39 - .L_38)


	//   ....[0]....
.L_38:
        /*003c*/ 	.word	0x00000120


	//----- nvinfo : EIATTR_CBANK_PARAM_SIZE
	.align		4
.L_39:
        /*0040*/ 	.byte	0x03, 0x19
        /*0042*/ 	.short	0x0010


	//----- nvinfo : EIATTR_PARAM_CBANK
	.align		4
        /*0044*/ 	.byte	0x04, 0x0a
        /*0046*/ 	.short	(.L_41 - .L_40)
	.align		4
.L_40:
        /*0048*/ 	.word	index@(.nv.constant0.relu_layer)
        /*004c*/ 	.short	0x0380
        /*004e*/ 	.short	0x0010


	//----- nvinfo : EIATTR_SW_WAR
	.align		4
.L_41:
        /*0050*/ 	.byte	0x04, 0x36
        /*0052*/ 	.short	(.L_43 - .L_42)
.L_42:
        /*0054*/ 	.word	0x00000008
.L_43:


//--------------------- .nv.info.convolution_layer --------------------------
	.section	.nv.info.convolution_layer,"",@"SHT_CUDA_INFO"
	.sectionflags	@""
	.align	4


	//----- nvinfo : EIATTR_CUDA_API_VERSION
	.align		4
        /*0000*/ 	.byte	0x04, 0x37
        /*0002*/ 	.short	(.L_45 - .L_44)
.L_44:
        /*0004*/ 	.word	0x00000082


	//----- nvinfo : EIATTR_KPARAM_INFO
	.align		4
.L_45:
        /*0008*/ 	.byte	0x04, 0x17
        /*000a*/ 	.short	(.L_47 - .L_46)
.L_46:
        /*000c*/ 	.word	0x00000000
        /*0010*/ 	.short	0x0002
        /*0012*/ 	.short	0x0010
        /*0014*/ 	.byte	0x00, 0xf5, 0x21, 0x00


	//----- nvinfo : EIATTR_KPARAM_INFO
	.align		4
.L_47:
        /*0018*/ 	.byte	0x04, 0x17
        /*001a*/ 	.short	(.L_49 - .L_48)
.L_48:
        /*001c*/ 	.word	0x00000000
        /*0020*/ 	.short	0x0001
        /*0022*/ 	.short	0x0008
        /*0024*/ 	.byte	0x00, 0xf5, 0x21, 0x00


	//----- nvinfo : EIATTR_KPARAM_INFO
	.align		4
.L_49:
        /*0028*/ 	.byte	0x04, 0x17
        /*002a*/ 	.short	(.L_51 - .L_50)
.L_50:
        /*002c*/ 	.word	0x00000000
        /*0030*/ 	.short	0x0000
        /*0032*/ 	.short	0x0000
        /*0034*/ 	.byte	0x00, 0xf5, 0x21, 0x00


	//----- nvinfo : EIATTR_SPARSE_MMA_MASK
	.align		4
.L_51:
        /*0038*/ 	.byte	0x03, 0x50
        /*003a*/ 	.short	0x0000


	//----- nvinfo : EIATTR_MAXREG_COUNT
	.align		4
        /*003c*/ 	.byte	0x03, 0x1b
        /*003e*/ 	.short	0x00ff


	//----- nvinfo : EIATTR_MERCURY_ISA_VERSION
	.align		4
        /*0040*/ 	.byte	0x03, 0x5f
        /*0042*/ 	.short	0x0101


	//----- nvinfo : EIATTR_VRC_CTA_INIT_COUNT
	.align		4
        /*0044*/ 	.byte	0x02, 0x4a
	.zero		1
	.zero		1


	//----- nvinfo : EIATTR_EXIT_INSTR_OFFSETS
	.align		4
        /*0048*/ 	.byte	0x04, 0x1c
        /*004a*/ 	.short	(.L_53 - .L_52)


	//   ....[0]....
.L_52:
        /*004c*/ 	.word	0x000005c0


	//----- nvinfo : EIATTR_CBANK_PARAM_SIZE
	.align		4
.L_53:
        /*0050*/ 	.byte	0x03, 0x19
        /*0052*/ 	.short	0x0018


	//----- nvinfo : EIATTR_PARAM_CBANK
	.align		4
        /*0054*/ 	.byte	0x04, 0x0a
        /*0056*/ 	.short	(.L_55 - .L_54)
	.align		4
.L_54:
        /*0058*/ 	.word	index@(.nv.constant0.convolution_layer)
        /*005c*/ 	.short	0x0380
        /*005e*/ 	.short	0x0018


	//----- nvinfo : EIATTR_SW_WAR
	.align		4
.L_55:
        /*0060*/ 	.byte	0x04, 0x36
        /*0062*/ 	.short	(.L_57 - .L_56)
.L_56:
        /*0064*/ 	.word	0x00000008
.L_57:


//--------------------- .nv.callgraph             --------------------------
	.section	.nv.callgraph,"",@"SHT_CUDA_CALLGRAPH"
	.align	4
	.sectionentsize	8
	.align		4
        /*0000*/ 	.word	0x00000000
	.align		4
        /*0004*/ 	.word	0xffffffff
	.align		4
        /*0008*/ 	.word	0x00000000
	.align		4
        /*000c*/ 	.word	0xfffffffe
	.align		4
        /*0010*/ 	.word	0x00000000
	.align		4
        /*0014*/ 	.word	0xfffffffd
	.align		4
        /*0018*/ 	.word	0x00000000
	.align		4
        /*001c*/ 	.word	0xfffffffc


//--------------------- .text.output_layer        --------------------------
	.section	.text.output_layer,"ax",@progbits
	.align	128
        .global         output_layer
        .type           output_layer,@function
        .size           output_layer,(.L_x_3 - output_layer)
        .other          output_layer,@"STO_CUDA_ENTRY STV_DEFAULT"
output_layer:
.text.output_layer:
[----:B------:R-:W-:Y:S01]  /*0000*/  LDC R1, c[0x0][0x37c] ;  /* 0x0000df00ff017b82 */ /* 0x000fe20000000800 */
[----:B------:R-:W0:Y:S01]  /*0010*/  S2R R0, SR_TID.X ;  /* 0x0000000000007919 */ /* 0x000e220000002100 */
[----:B------:R-:W1:Y:S01]  /*0020*/  LDCU.128 UR8, c[0x0][0x380] ;  /* 0x00007000ff0877ac */ /* 0x000e620008000c00 */
[----:B------:R-:W2:Y:S01]  /*0030*/  S2R R14, SR_CTAID.X ;  /* 0x00000000000e7919 */ /* 0x000ea20000002500 */
[----:B------:R-:W3:Y:S01]  /*0040*/  LDCU.64 UR4, c[0x0][0x358] ;  /* 0x00006b00ff0477ac */ /* 0x000ee20008000a00 */
[----:B0-----:R-:W-:-:S03]  /*0050*/  IMAD.WIDE.U32 R2, R0, 0x7d0, RZ ;  /* 0x000007d000027825 */ /* 0x001fc600078e00ff */
[----:B-1----:R-:W-:Y:S01]  /*0060*/  IADD3 R4, P1, PT, R2, UR8, RZ ;  /* 0x0000000802047c10 */ /* 0x002fe2000ff3e0ff */
[----:B--2---:R-:W-:-:S03]  /*0070*/  IMAD.WIDE.U32 R6, R14, 0x7d00, R2 ;  /* 0x00007d000e067825 */ /* 0x004fc600078e0002 */
[----:B------:R-:W-:Y:S02]  /*0080*/  IADD3.X R5, PT, PT, R3, UR9, RZ, P1, !PT ;  /* 0x0000000903057c10 */ /* 0x000fe40008ffe4ff */
[----:B------:R-:W-:-:S03]  /*0090*/  IADD3 R2, P0, PT, R6, UR10, RZ ;  /* 0x0000000a06027c10 */ /* 0x000fc6000ff1e0ff */
[----:B---3--:R-:W2:Y:S01]  /*00a0*/  LDG.E.64 R24, desc[UR4][R4.64] ;  /* 0x0000000404187981 */ /* 0x008ea2000c1e1b00 */
[----:B------:R-:W-:-:S03]  /*00b0*/  IADD3.X R3, PT, PT, R7, UR11, RZ, P0, !PT ;  /* 0x0000000b07037c10 */ /* 0x000fc600087fe4ff */
[----:B------:R-:W3:Y:S04]  /*00c0*/  LDG.E.64 R16, desc[UR4][R4.64+0x8] ;  /* 0x0000080404107981 */ /* 0x000ee8000c1e1b00 */
[----:B------:R-:W2:Y:S04]  /*00d0*/  LDG.E.64 R26, desc[UR4][R2.64] ;  /* 0x00000004021a7981 */ /* 0x000ea8000c1e1b00 */
[----:B------:R-:W3:Y:S04]  /*00e0*/  LDG.E.64 R18, desc[UR4][R2.64+0x8] ;  /* 0x0000080402127981 */ /* 0x000ee8000c1e1b00 */
[----:B------:R-:W4:Y:S04]  /*00f0*/  LDG.E.64 R6, desc[UR4][R4.64+0x10] ;  /* 0x0000100404067981 */ /* 0x000f28000c1e1b00 */
[----:B------:R-:W4:Y:S04]  /*0100*/  LDG.E.64 R8, desc[UR4][R2.64+0x10] ;  /* 0x0000100402087981 */ /* 0x000f28000c1e1b00 */
[----:B------:R-:W5:Y:S04]  /*0110*/  LDG.E.64 R10, desc[UR4][R4.64+0x18] ;  /* 0x00001804040a7981 */ /* 0x000f68000c1e1b00 */
[----:B------:R-:W5:Y:S04]  /*0120*/  LDG.E.64 R12, desc[UR4][R2.64+0x18] ;  /* 0x00001804020c7981 */ /* 0x000f68000c1e1b00 */
[----:B------:R-:W5:Y:S04]  /*0130*/  LDG.E.64 R20, desc[UR4][R4.64+0x20] ;  /* 0x0000200404147981 */ /* 0x000f68000c1e1b00 */
[----:B------:R-:W5:Y:S04]  /*0140*/  LDG.E.64 R22, desc[UR4][R2.64+0x20] ;  /* 0x0000200402167981 */ /* 0x000f68000c1e1b00 */
[----:B------:R-:W5:Y:S01]  /*0150*/  LDG.E.64 R28, desc[UR4][R2.64+0x7c8] ;  /* 0x0007c804021c7981 */ /* 0x000f62000c1e1b00 */
[----:B--2---:R-:W-:-:S03]  /*0160*/  DFMA R24, R24, R26, RZ ;  /* 0x0000001a1818722b */ /* 0x004fc600000000ff */
[----:B------:R-:W2:Y:S05]  /*0170*/  LDG.E.64 R26, desc[UR4][R4.64+0x7c8] ;  /* 0x0007c804041a7981 */ /* 0x000eaa000c1e1b00 */
[----:B---3--:R-:W-:Y:S01]  /*0180*/  DFMA R24, R16, R18, R24 ;  /* 0x000000121018722b */ /* 0x008fe20000000018 */
[----:B------:R-:W3:Y:S04]  /*0190*/  LDG.E.64 R16, desc[UR4][R4.64+0x28] ;  /* 0x0000280404107981 */ /* 0x000ee8000c1e1b00 */
[----:B------:R-:W3:Y:S03]  /*01a0*/  LDG.E.64 R18, desc[UR4][R2.64+0x28] ;  /* 0x0000280402127981 */ /* 0x000ee6000c1e1b00 */
[----:B----4-:R-:W-:Y:S01]  /*01b0*/  DFMA R24, R6, R8, R24 ;  /* 0x000000080618722b */ /* 0x010fe20000000018 */
[----:B------:R-:W4:Y:S04]  /*01c0*/  LDG.E.64 R6, desc[UR4][R4.64+0x30] ;  /* 0x0000300404067981 */ /* 0x000f28000c1e1b00 */
[----:B------:R-:W4:Y:S03]  /*01d0*/  LDG.E.64 R8, desc[UR4][R2.64+0x30] ;  /* 0x0000300402087981 */ /* 0x000f26000c1e1b00 */
[----:B-----5:R-:W-:Y:S01]  /*01e0*/  DFMA R24, R10, R12, R24 ;  /* 0x0000000c0a18722b */ /* 0x020fe20000000018 */
[----:B------:R-:W5:Y:S04]  /*01f0*/  LDG.E.64 R10, desc[UR4][R4.64+0x38] ;  /* 0x00003804040a7981 */ /* 0x000f68000c1e1b00 */
[----:B------:R-:W5:Y:S03]  /*0200*/  LDG.E.64 R12, desc[UR4][R2.64+0x38] ;  /* 0x00003804020c7981 */ /* 0x000f66000c1e1b00 */
[----:B------:R-:W-:Y:S01]  /*0210*/  DFMA R24, R20, R22, R24 ;  /* 0x000000161418722b */ /* 0x000fe20000000018 */
[----:B------:R-:W2:Y:S04]  /*0220*/  LDG.E.64 R20, desc[UR4][R4.64+0x40] ;  /* 0x0000400404147981 */ /* 0x000ea8000c1e1b00 */
[----:B------:R-:W2:Y:S03]  /*0230*/  LDG.E.64 R22, desc[UR4][R2.64+0x40] ;  /* 0x0000400402167981 */ /* 0x000ea6000c1e1b00 */
        /* <DEDUP_REMOVED lines=9> */
[----:B--2---:R-:W-:Y:S01]  /*02d0*/  DFMA R24, R20, R22, R24 ;  /* 0x000000161418722b */ /* 0x004fe20000000018 */
        /* <DEDUP_REMOVED lines=711> */
[----:B------:R-:W0:Y:S07]  /*2f50*/  LDC.64 R16, c[0x0][0x390] ;  /* 0x0000e400ff107b82 */ /* 0x000e2e0000000a00 */
[----:B----4-:R-:W-:-:S08]  /*2f60*/  DFMA R6, R8, R6, R18 ;  /* 0x000000060806722b */ /* 0x010fd00000000012 */
[----:B-----5:R-:W-:-:S08]  /*2f70*/  DFMA R6, R10, R12, R6 ;  /* 0x0000000c0a06722b */ /* 0x020fd00000000006 */
[----:B--2---:R-:W-:Y:S01]  /*2f80*/  DFMA R20, R20, R22, R6 ;  /* 0x000000161414722b */ /* 0x004fe20000000006 */
[----:B0-----:R-:W-:-:S07]  /*2f90*/  IMAD.WIDE.U32 R16, R14, 0x80, R16 ;  /* 0x000000800e107825 */ /* 0x001fce00078e0010 */
[----:B------:R-:W-:Y:S01]  /*2fa0*/  DFMA R20, R26, R28, R20 ;  /* 0x0000001c1a14722b */ /* 0x000fe20000000014 */
[----:B------:R-:W-:-:S06]  /*2fb0*/  IMAD.WIDE.U32 R16, R0, 0x8, R16 ;  /* 0x0000000800107825 */ /* 0x000fcc00078e0010 */
[----:B------:R-:W-:Y:S01]  /*2fc0*/  STG.E.64 desc[UR4][R16.64], R20 ;  /* 0x0000001410007986 */ /* 0x000fe2000c101b04 */
[----:B------:R-:W-:Y:S05]  /*2fd0*/  EXIT ;  /* 0x000000000000794d */ /* 0x000fea0003800000 */
.L_x_0:
[----:B------:R-:W-:-:S00]  /*2fe0*/  BRA `(.L_x_0) ;  /* 0xfffffffc00fc7947 */ /* 0x000fc0000383ffff */
[----:B------:R-:W-:-:S00]  /*2ff0*/  NOP ;  /* 0x0000000000007918 */ /* 0x000fc00000000000 */
        /* <DEDUP_REMOVED lines=8> */
.L_x_3:


//--------------------- .text.relu_layer          --------------------------
	.section	.text.relu_layer,"ax",@progbits
	.align	128
        .global         relu_layer
        .type           relu_layer,@function
        .size           relu_layer,(.L_x_4 - relu_layer)
        .other          relu_layer,@"STO_CUDA_ENTRY STV_DEFAULT"
relu_layer:
.text.relu_layer:
[----:B------:R-:W-:Y:S01]  /*0000*/  LDC R1, c[0x0][0x37c] ;  /* 0x0000df00ff017b82 */ /* 0x000fe20000000800 */
[----:B------:R-:W0:Y:S07]  /*0010*/  S2R R11, SR_CTAID.X ;  /* 0x00000000000b7919 */ /* 0x000e2e0000002500 */
[----:B------:R-:W0:Y:S01]  /*0020*/  LDC.64 R2, c[0x0][0x380] ;  /* 0x0000e000ff027b82 */ /* 0x000e220000000a00 */
[----:B------:R-:W1:Y:S01]  /*0030*/  LDCU.64 UR4, c[0x0][0x358] ;  /* 0x00006b00ff0477ac */ /* 0x000e620008000a00 */
[----:B------:R-:W2:Y:S01]  /*0040*/  S2R R7, SR_TID.X ;  /* 0x0000000000077919 */ /* 0x000ea20000002100 */
[----:B------:R-:W3:Y:S05]  /*0050*/  S2R R9, SR_TID.Y ;  /* 0x0000000000097919 */ /* 0x000eea0000002200 */
[----:B------:R-:W4:Y:S01]  /*0060*/  LDC.64 R4, c[0x0][0x388] ;  /* 0x0000e200ff047b82 */ /* 0x000f220000000a00 */
[----:B0-----:R-:W-:-:S04]  /*0070*/  IMAD.WIDE.U32 R2, R11, 0xc80, R2 ;  /* 0x00000c800b027825 */ /* 0x001fc800078e0002 */
[----:B--2---:R-:W-:-:S04]  /*0080*/  IMAD.WIDE.U32 R2, R7, 0xa0, R2 ;  /* 0x000000a007027825 */ /* 0x004fc800078e0002 */
[----:B---3--:R-:W-:-:S06]  /*0090*/  IMAD.WIDE.U32 R2, R9, 0x8, R2 ;  /* 0x0000000809027825 */ /* 0x008fcc00078e0002 */
[----:B-1----:R-:W2:Y:S01]  /*00a0*/  LDG.E.64 R2, desc[UR4][R2.64] ;  /* 0x0000000402027981 */ /* 0x002ea2000c1e1b00 */
[----:B----4-:R-:W-:-:S04]  /*00b0*/  IMAD.WIDE.U32 R4, R11, 0xc80, R4 ;  /* 0x00000c800b047825 */ /* 0x010fc800078e0004 */
[----:B------:R-:W-:-:S04]  /*00c0*/  IMAD.WIDE.U32 R4, R7, 0xa0, R4 ;  /* 0x000000a007047825 */ /* 0x000fc800078e0004 */
[----:B------:R-:W-:Y:S01]  /*00d0*/  IMAD.WIDE.U32 R4, R9, 0x8, R4 ;  /* 0x0000000809047825 */ /* 0x000fe200078e0004 */
[----:B--2---:R-:W-:-:S06]  /*00e0*/  DSETP.GEU.AND P0, PT, R2, RZ, PT ;  /* 0x000000ff0200722a */ /* 0x004fcc0003f0e000 */
[----:B------:R-:W-:Y:S02]  /*00f0*/  FSEL R6, R2, RZ, P0 ;  /* 0x000000ff02067208 */ /* 0x000fe40000000000 */
[----:B------:R-:W-:-:S05]  /*0100*/  FSEL R7, R3, RZ, P0 ;  /* 0x000000ff03077208 */ /* 0x000fca0000000000 */
[----:B------:R-:W-:Y:S01]  /*0110*/  STG.E.64 desc[UR4][R4.64], R6 ;  /* 0x0000000604007986 */ /* 0x000fe2000c101b04 */
[----:B------:R-:W-:Y:S05]  /*0120*/  EXIT ;  /* 0x000000000000794d */ /* 0x000fea0003800000 */
.L_x_1:
        /* <DEDUP_REMOVED lines=13> */
.L_x_4:


//--------------------- .text.convolution_layer   --------------------------
	.section	.text.convolution_layer,"ax",@progbits
	.align	128
        .global         convolution_layer
        .type           convolution_layer,@function
        .size           convolution_layer,(.L_x_5 - convolution_layer)
        .other          convolution_layer,@"STO_CUDA_ENTRY STV_DEFAULT"
convolution_layer:
.text.convolution_layer:
[----:B------:R-:W-:Y:S01]  /*0000*/  LDC R1, c[0x0][0x37c] ;  /* 0x0000df00ff017b82 */ /* 0x000fe20000000800 */
[----:B------:R-:W0:Y:S07]  /*0010*/  S2R R20, SR_TID.X ;  /* 0x0000000000147919 */ /* 0x000e2e0000002100 */
[----:B------:R-:W1:Y:S01]  /*0020*/  LDC.64 R2, c[0x0][0x380] ;  /* 0x0000e000ff027b82 */ /* 0x000e620000000a00 */
[----:B------:R-:W2:Y:S01]  /*0030*/  LDCU.64 UR4, c[0x0][0x358] ;  /* 0x00006b00ff0477ac */ /* 0x000ea20008000a00 */
[----:B------:R-:W3:Y:S01]  /*0040*/  S2R R0, SR_TID.Y ;  /* 0x0000000000007919 */ /* 0x000ee20000002200 */
[----:B------:R-:W4:Y:S05]  /*0050*/  S2R R21, SR_CTAID.X ;  /* 0x0000000000157919 */ /* 0x000f2a0000002500 */
[----:B------:R-:W4:Y:S01]  /*0060*/  LDC.64 R4, c[0x0][0x388] ;  /* 0x0000e200ff047b82 */ /* 0x000f220000000a00 */
[----:B0-----:R-:W-:-:S05]  /*0070*/  LEA R7, R20, R20, 0x2 ;  /* 0x0000001414077211 */ /* 0x001fca00078e10ff */
[----:B-1----:R-:W-:Y:S01]  /*0080*/  IMAD.WIDE.U32 R2, R7, 0x320, R2 ;  /* 0x0000032007027825 */ /* 0x002fe200078e0002 */
[----:B---3--:R-:W-:-:S03]  /*0090*/  LEA R7, R0, R0, 0x2 ;  /* 0x0000000000077211 */ /* 0x008fc600078e10ff */
[----:B----4-:R-:W-:-:S04]  /*00a0*/  IMAD.WIDE.U32 R4, R21, 0xc8, R4 ;  /* 0x000000c815047825 */ /* 0x010fc800078e0004 */
[----:B------:R-:W-:Y:S01]  /*00b0*/  IMAD.WIDE.U32 R2, R7, 0x8, R2 ;  /* 0x0000000807027825 */ /* 0x000fe200078e0002 */
[----:B--2---:R-:W2:Y:S04]  /*00c0*/  LDG.E.64 R10, desc[UR4][R4.64+0x8] ;  /* 0x00000804040a7981 */ /* 0x004ea8000c1e1b00 */
[----:B------:R-:W3:Y:S04]  /*00d0*/  LDG.E.64 R6, desc[UR4][R4.64] ;  /* 0x0000000404067981 */ /* 0x000ee8000c1e1b00 */
[----:B------:R-:W3:Y:S04]  /*00e0*/  LDG.E.64 R8, desc[UR4][R2.64] ;  /* 0x0000000402087981 */ /* 0x000ee8000c1e1b00 */
[----:B------:R-:W2:Y:S04]  /*00f0*/  LDG.E.64 R12, desc[UR4][R2.64+0x8] ;  /* 0x00000804020c7981 */ /* 0x000ea8000c1e1b00 */
[----:B------:R-:W4:Y:S04]  /*0100*/  LDG.E.64 R14, desc[UR4][R4.64+0x10] ;  /* 0x00001004040e7981 */ /* 0x000f28000c1e1b00 */
[----:B------:R-:W4:Y:S04]  /*0110*/  LDG.E.64 R16, desc[UR4][R2.64+0x10] ;  /* 0x0000100402107981 */ /* 0x000f28000c1e1b00 */
[----:B------:R-:W5:Y:S04]  /*0120*/  LDG.E.64 R18, desc[UR4][R4.64+0x18] ;  /* 0x0000180404127981 */ /* 0x000f68000c1e1b00 */
[----:B------:R-:W5:Y:S04]  /*0130*/  LDG.E.64 R22, desc[UR4][R2.64+0x18] ;  /* 0x0000180402167981 */ /* 0x000f68000c1e1b00 */
[----:B------:R-:W5:Y:S04]  /*0140*/  LDG.E.64 R26, desc[UR4][R4.64+0xc0] ;  /* 0x0000c004041a7981 */ /* 0x000f68000c1e1b00 */
[----:B------:R-:W5:Y:S01]  /*0150*/  LDG.E.64 R28, desc[UR4][R2.64+0xca0] ;  /* 0x000ca004021c7981 */ /* 0x000f62000c1e1b00 */
[----:B---3--:R-:W-:-:S03]  /*0160*/  DFMA R24, R6, R8, RZ ;  /* 0x000000080618722b */ /* 0x008fc600000000ff */
[----:B------:R-:W3:Y:S04]  /*0170*/  LDG.E.64 R6, desc[UR4][R4.64+0x20] ;  /* 0x0000200404067981 */ /* 0x000ee8000c1e1b00 */
[----:B------:R-:W3:Y:S01]  /*0180*/  LDG.E.64 R8, desc[UR4][R2.64+0x20] ;  /* 0x0000200402087981 */ /* 0x000ee2000c1e1b00 */
[----:B--2---:R-:W-:-:S03]  /*0190*/  DFMA R24, R10, R12, R24 ;  /* 0x0000000c0a18722b */ /* 0x004fc60000000018 */
[----:B------:R-:W2:Y:S04]  /*01a0*/  LDG.E.64 R10, desc[UR4][R4.64+0x28] ;  /* 0x00002804040a7981 */ /* 0x000ea8000c1e1b00 */
[----:B------:R-:W2:Y:S01]  /*01b0*/  LDG.E.64 R12, desc[UR4][R2.64+0x320] ;  /* 0x00032004020c7981 */ /* 0x000ea2000c1e1b00 */
[----:B----4-:R-:W-:-:S03]  /*01c0*/  DFMA R24, R14, R16, R24 ;  /* 0x000000100e18722b */ /* 0x010fc60000000018 */
[----:B------:R-:W4:Y:S04]  /*01d0*/  LDG.E.64 R14, desc[UR4][R4.64+0x30] ;  /* 0x00003004040e7981 */ /* 0x000f28000c1e1b00 */
[----:B------:R-:W4:Y:S01]  /*01e0*/  LDG.E.64 R16, desc[UR4][R2.64+0x328] ;  /* 0x0003280402107981 */ /* 0x000f22000c1e1b00 */
[----:B-----5:R-:W-:-:S03]  /*01f0*/  DFMA R24, R18, R22, R24 ;  /* 0x000000161218722b */ /* 0x020fc60000000018 */
[----:B------:R-:W5:Y:S04]  /*0200*/  LDG.E.64 R18, desc[UR4][R4.64+0x38] ;  /* 0x0000380404127981 */ /* 0x000f68000c1e1b00 */
[----:B------:R-:W5:Y:S01]  /*0210*/  LDG.E.64 R22, desc[UR4][R2.64+0x330] ;  /* 0x0003300402167981 */ /* 0x000f62000c1e1b00 */
[----:B---3--:R-:W-:-:S03]  /*0220*/  DFMA R24, R6, R8, R24 ;  /* 0x000000080618722b */ /* 0x008fc60000000018 */
        /* <DEDUP_REMOVED lines=47> */
[----:B---3--:R-:W-:Y:S01]  /*0520*/  DFMA R8, R6, R8, R18 ;  /* 0x000000080608722b */ /* 0x008fe20000000012 */
[----:B------:R-:W0:Y:S07]  /*0530*/  LDC.64 R6, c[0x0][0x390] ;  /* 0x0000e400ff067b82 */ /* 0x000e2e0000000a00 */
[----:B--2---:R-:W-:-:S08]  /*0540*/  DFMA R8, R12, R10, R8 ;  /* 0x0000000a0c08722b */ /* 0x004fd00000000008 */
[----:B----4-:R-:W-:-:S08]  /*0550*/  DFMA R8, R14, R16, R8 ;  /* 0x000000100e08722b */ /* 0x010fd00000000008 */
[----:B-----5:R-:W-:Y:S01]  /*0560*/  DFMA R8, R22, R24, R8 ;  /* 0x000000181608722b */ /* 0x020fe20000000008 */
[----:B0-----:R-:W-:-:S04]  /*0570*/  IMAD.WIDE.U32 R6, R21, 0xc80, R6 ;  /* 0x00000c8015067825 */ /* 0x001fc800078e0006 */
[----:B------:R-:W-:-:S03]  /*0580*/  IMAD.WIDE.U32 R6, R20, 0xa0, R6 ;  /* 0x000000a014067825 */ /* 0x000fc600078e0006 */
[----:B------:R-:W-:Y:S01]  /*0590*/  DFMA R8, R26, R28, R8 ;  /* 0x0000001c1a08722b */ /* 0x000fe20000000008 */
[----:B------:R-:W-:-:S06]  /*05a0*/  IMAD.WIDE.U32 R6, R0, 0x8, R6 ;  /* 0x0000000800067825 */ /* 0x000fcc00078e0006 */
[----:B------:R-:W-:Y:S01]  /*05b0*/  STG.E.64 desc[UR4][R6.64], R8 ;  /* 0x0000000806007986 */ /* 0x000fe2000c101b04 */
[----:B------:R-:W-:Y:S05]  /*05c0*/  EXIT ;  /* 0x000000000000794d */ /* 0x000fea0003800000 */
.L_x_2:
        /* <DEDUP_REMOVED lines=11> */
.L_x_5:


//--------------------- .nv.shared.reserved.0     --------------------------
	.section	.nv.shared.reserved.0,"aw",@nobits
	.weak		__nv_reservedSMEM_offset_0_alias
	.size		__nv_reservedSMEM_offset_0_alias, 0, 64
	.other		__nv_reservedSMEM_offset_0_alias,@"STO_CUDA_RESERVED_SHARED STV_DEFAULT"
__nv_reservedSMEM_offset_0_alias:
	.zero		0
	.zero		64


//--------------------- .nv.constant0.output_layer --------------------------
	.section	.nv.constant0.output_layer,"a",@progbits
	.sectionflags	@""
	.align	4
.nv.constant0.output_layer:
	.zero		920


//--------------------- .nv.constant0.relu_layer  --------------------------
	.section	.nv.constant0.relu_layer,"a",@progbits
	.sectionflags	@""
	.align	4
.nv.constant0.relu_layer:
	.zero		912


//--------------------- .nv.constant0.convolution_layer --------------------------
	.section	.nv.constant0.convolution_layer,"a",@progbits
	.sectionflags	@""
	.align	4
.nv.constant0.convolution_layer:
	.zero		920


//--------------------- SYMBOLS --------------------------

	.type		.nv.reservedSmem.offset0,@object
	.size		.nv.reservedSmem.offset0,0x4
